//
// Generated by NVIDIA NVVM Compiler
//
// Compiler Build ID: CL-36424714
// Cuda compilation tools, release 13.0, V13.0.88
// Based on NVVM 20.0.0
//

.version 9.0
.target sm_100
.address_size 64

	// .globl	_Z6kernelm
.extern .func  (.param .b32 func_retval0) vprintf
(
	.param .b64 vprintf_param_0,
	.param .b64 vprintf_param_1
)
;
.global .align 1 .b8 $str[17] = {116, 104, 32, 99, 97, 108, 108, 105, 110, 103, 58, 32, 37, 108, 117, 10};

.visible .entry _Z6kernelm(
	.param .u64 _Z6kernelm_param_0
)
{
	.local .align 8 .b8 	__local_depot0[8];
	.reg .b64 	%SP;
	.reg .b64 	%SPL;
	.reg .b32 	%r<3>;
	.reg .b64 	%rd<6>;

	mov.u64 	%SPL, __local_depot0;
	cvta.local.u64 	%SP, %SPL;
	ld.param.u64 	%rd1, [_Z6kernelm_param_0];
	add.u64 	%rd2, %SP, 0;
	add.u64 	%rd3, %SPL, 0;
	st.local.u64 	[%rd3], %rd1;
	mov.u64 	%rd4, $str;
	cvta.global.u64 	%rd5, %rd4;
	{ // callseq 0, 0
	.param .b64 param0;
	st.param.b64 	[param0], %rd5;
	.param .b64 param1;
	st.param.b64 	[param1], %rd2;
	.param .b32 retval0;
	call.uni (retval0), 
	vprintf, 
	(
	param0, 
	param1
	);
	ld.param.b32 	%r1, [retval0];
	} // callseq 0
	ret;

}


// ===== COMPILED SASS (sm_100) =====

	.target	sm_100

	.elftype	@"ET_EXEC"


//--------------------- .note.nv.tkinfo           --------------------------
	.section	.note.nv.tkinfo,"",@"SHT_NOTE"
	.sectionflags	@"SHF_NOTE_NV_TKINFO"
	.tkinfo
        /*0018*/ 	.word	0x00000002
        /*0030*/ 	.string	""
        /*0030*/ 	.string	"ptxas"
        /*0030*/ 	.string	"Cuda compilation tools, release 13.0, V13.0.88"
        /*0030*/ 	.string	"Build cuda_13.0.r13.0/compiler.36424714_0"
        /*0030*/ 	.string	"-arch sm_100 -m 64 "



//--------------------- .note.nv.cuinfo           --------------------------
	.section	.note.nv.cuinfo,"",@"SHT_NOTE"
	.sectionflags	@"SHF_NOTE_NV_CUINFO"
        /*0018*/ 	.short	0x0002
        /*001a*/ 	.short	0x0064
        /*001c*/ 	.short	0x0082
	.zero		2


//--------------------- .nv.info                  --------------------------
	.section	.nv.info,"",@"SHT_CUDA_INFO"
	.align	4


	//----- nvinfo : EIATTR_REGCOUNT
	.align		4
        /*0000*/ 	.byte	0x04, 0x2f
        /*0002*/ 	.short	(.L_2 - .L_1)
	.align		4
.L_1:
        /*0004*/ 	.word	index@(_Z6kernelm)
        /*0008*/ 	.word	0x00000018


	//----- nvinfo : EIATTR_FRAME_SIZE
	.align		4
.L_2:
        /*000c*/ 	.byte	0x04, 0x11
        /*000e*/ 	.short	(.L_4 - .L_3)
	.align		4
.L_3:
        /*0010*/ 	.word	index@(_Z6kernelm)
        /*0014*/ 	.word	0x00000008


	//----- nvinfo : EIATTR_MIN_STACK_SIZE
	.align		4
.L_4:
        /*0018*/ 	.byte	0x04, 0x12
        /*001a*/ 	.short	(.L_6 - .L_5)
	.align		4
.L_5:
        /*001c*/ 	.word	index@(_Z6kernelm)
        /*0020*/ 	.word	0x00000008
.L_6:


//--------------------- .nv.compat                --------------------------
	.section	.nv.compat,"",@"SHT_CUDA_COMPAT_INFO"
	.align	4
        /*0000*/ 	.byte	0x02, 0x09, 0x00, 0x00, 0x02, 0x02, 0x01, 0x00, 0x02, 0x05, 0x05, 0x00, 0x03, 0x07, 0x01, 0x01
        /*0010*/ 	.byte	0x02, 0x03, 0x00, 0x00, 0x02, 0x06, 0x01, 0x00, 0x04, 0x0b, 0x08, 0x00, 0x09, 0x00, 0x00, 0x00
        /*0020*/ 	.byte	0x00, 0x00, 0x00, 0x00


//--------------------- .nv.info._Z6kernelm       --------------------------
	.section	.nv.info._Z6kernelm,"",@"SHT_CUDA_INFO"
	.sectionflags	@""
	.align	4


	//----- nvinfo : EIATTR_CUDA_API_VERSION
	.align		4
        /*0000*/ 	.byte	0x04, 0x37
        /*0002*/ 	.short	(.L_8 - .L_7)
.L_7:
        /*0004*/ 	.word	0x00000082


	//----- nvinfo : EIATTR_KPARAM_INFO
	.align		4
.L_8:
        /*0008*/ 	.byte	0x04, 0x17
        /*000a*/ 	.short	(.L_10 - .L_9)
.L_9:
        /*000c*/ 	.word	0x00000000
        /*0010*/ 	.short	0x0000
        /*0012*/ 	.short	0x0000
        /*0014*/ 	.byte	0x00, 0xf0, 0x21, 0x00


	//----- nvinfo : EIATTR_SPARSE_MMA_MASK
	.align		4
.L_10:
        /*0018*/ 	.byte	0x03, 0x50
        /*001a*/ 	.short	0x0000


	//----- nvinfo : EIATTR_MAXREG_COUNT
	.align		4
        /*001c*/ 	.byte	0x03, 0x1b
        /*001e*/ 	.short	0x00ff


	//----- nvinfo : EIATTR_EXTERNS
	.align		4
        /*0020*/ 	.byte	0x04, 0x0f
        /*0022*/ 	.short	(.L_12 - .L_11)


	//   ....[0]....
	.align		4
.L_11:
        /*0024*/ 	.word	index@(vprintf)


	//----- nvinfo : EIATTR_MERCURY_ISA_VERSION
	.align		4
.L_12:
        /*0028*/ 	.byte	0x03, 0x5f
        /*002a*/ 	.short	0x0101


	//----- nvinfo : EIATTR_VRC_CTA_INIT_COUNT
	.align		4
        /*002c*/ 	.byte	0x02, 0x4a
	.zero		1
	.zero		1


	//----- nvinfo : EIATTR_SYSCALL_OFFSETS
	.align		4
        /*0030*/ 	.byte	0x04, 0x46
        /*0032*/ 	.short	(.L_14 - .L_13)


	//   ....[0]....
.L_13:
        /*0034*/ 	.word	0x000000e0


	//----- nvinfo : EIATTR_EXIT_INSTR_OFFSETS
	.align		4
.L_14:
        /*0038*/ 	.byte	0x04, 0x1c
        /*003a*/ 	.short	(.L_16 - .L_15)


	//   ....[0]....
.L_15:
        /*003c*/ 	.word	0x000000f0


	//----- nvinfo : EIATTR_CBANK_PARAM_SIZE
	.align		4
.L_16:
        /*0040*/ 	.byte	0x03, 0x19
        /*0042*/ 	.short	0x0008


	//----- nvinfo : EIATTR_PARAM_CBANK
	.align		4
        /*0044*/ 	.byte	0x04, 0x0a
        /*0046*/ 	.short	(.L_18 - .L_17)
	.align		4
.L_17:
        /*0048*/ 	.word	index@(.nv.constant0._Z6kernelm)
        /*004c*/ 	.short	0x0380
        /*004e*/ 	.short	0x0008


	//----- nvinfo : EIATTR_SW_WAR
	.align		4
.L_18:
        /*0050*/ 	.byte	0x04, 0x36
        /*0052*/ 	.short	(.L_20 - .L_19)
.L_19:
        /*0054*/ 	.word	0x00000008
.L_20:


//--------------------- .nv.callgraph             --------------------------
	.section	.nv.callgraph,"",@"SHT_CUDA_CALLGRAPH"
	.align	4
	.sectionentsize	8
	.align		4
        /*0000*/ 	.word	0x00000000
	.align		4
        /*0004*/ 	.word	0xffffffff
	.align		4
        /*0008*/ 	.word	index@(_Z6kernelm)
	.align		4
        /*000c*/ 	.word	index@(vprintf)
	.align		4
        /*0010*/ 	.word	0x00000000
	.align		4
        /*0014*/ 	.word	0xfffffffe
	.align		4
        /*0018*/ 	.word	0x00000000
	.align		4
        /*001c*/ 	.word	0xfffffffd
	.align		4
        /*0020*/ 	.word	0x00000000
	.align		4
        /*0024*/ 	.word	0xfffffffc


//--------------------- .nv.constant4             --------------------------
	.section	.nv.constant4,"a",@progbits
	.align	8
	.align		8
.nv.constant4:
        /*0000*/ 	.dword	vprintf
	.align		8
        /*0008*/ 	.dword	$str


//--------------------- .text._Z6kernelm          --------------------------
	.section	.text._Z6kernelm,"ax",@progbits
	.align	128
        .global         _Z6kernelm
        .type           _Z6kernelm,@function
        .size           _Z6kernelm,(.L_x_2 - _Z6kernelm)
        .other          _Z6kernelm,@"STO_CUDA_ENTRY STV_DEFAULT"
_Z6kernelm:
.text._Z6kernelm:
[----:B------:R-:W0:Y:S08]  /*0000*/  LDC R1, c[0x0][0x37c] ;  /* 0x0000df00ff017b82 */ /* 0x000e300000000800 */
[----:B------:R-:W1:Y:S01]  /*0010*/  LDC.64 R8, c[0x0][0x380] ;  /* 0x0000e000ff087b82 */ /* 0x000e620000000a00 */
[----:B0-----:R-:W-:Y:S01]  /*0020*/  VIADD R1, R1, 0xfffffff8 ;  /* 0xfffffff801017836 */ /* 0x001fe20000000000 */
[----:B------:R-:W-:Y:S01]  /*0030*/  MOV R0, 0x0 ;  /* 0x0000000000007802 */ /* 0x000fe20000000f00 */
[----:B------:R-:W0:Y:S01]  /*0040*/  LDCU UR4, c[0x0][0x2f8] ;  /* 0x00005f00ff0477ac */ /* 0x000e220008000800 */
[----:B------:R-:W2:Y:S04]  /*0050*/  LDCU.64 UR6, c[0x4][0x8] ;  /* 0x01000100ff0677ac */ /* 0x000ea80008000a00 */
[----:B------:R3:W4:Y:S01]  /*0060*/  LDC.64 R2, c[0x4][R0] ;  /* 0x0100000000027b82 */ /* 0x0007220000000a00 */
[----:B------:R-:W5:Y:S01]  /*0070*/  LDCU UR5, c[0x0][0x2fc] ;  /* 0x00005f80ff0577ac */ /* 0x000f620008000800 */
[----:B0-----:R-:W-:Y:S01]  /*0080*/  IADD3 R6, P0, PT, R1, UR4, RZ ;  /* 0x0000000401067c10 */ /* 0x001fe2000ff1e0ff */
[----:B-1----:R3:W-:Y:S01]  /*0090*/  STL.64 [R1], R8 ;  /* 0x0000000801007387 */ /* 0x0027e20000100a00 */
[----:B--2---:R-:W-:Y:S01]  /*00a0*/  IMAD.U32 R4, RZ, RZ, UR6 ;  /* 0x00000006ff047e24 */ /* 0x004fe2000f8e00ff */
[----:B------:R-:W-:-:S02]  /*00b0*/  MOV R5, UR7 ;  /* 0x0000000700057c02 */ /* 0x000fc40008000f00 */
[----:B-----5:R-:W-:-:S08]  /*00c0*/  IMAD.X R7, RZ, RZ, UR5, P0 ;  /* 0x00000005ff077e24 */ /* 0x020fd000080e06ff */
[----:B------:R-:W-:-:S07]  /*00d0*/  LEPC R20, `(.L_x_0) ;  /* 0x000000001014794e */ /* 0x000fce0000000000 */
[----:B---34-:R-:W-:Y:S05]  /*00e0*/  CALL.ABS.NOINC R2 ;  /* 0x0000000002007343 */ /* 0x018fea0003c00000 */
.L_x_0:
[----:B------:R-:W-:Y:S05]  /*00f0*/  EXIT ;  /* 0x000000000000794d */ /* 0x000fea0003800000 */
.L_x_1:
[----:B------:R-:W-:-:S00]  /*0100*/  BRA `(.L_x_1) ;  /* 0xfffffffc00fc7947 */ /* 0x000fc0000383ffff */
[----:B------:R-:W-:-:S00]  /*0110*/  NOP ;  /* 0x0000000000007918 */ /* 0x000fc00000000000 */
        /* <DEDUP_REMOVED lines=14> */
.L_x_2:


//--------------------- .nv.global.init           --------------------------
	.section	.nv.global.init,"aw",@progbits
.nv.global.init:
	.type		$str,@object
	.size		$str,(.L_0 - $str)
$str:
        /*0000*/ 	.byte	0x74, 0x68, 0x20, 0x63, 0x61, 0x6c, 0x6c, 0x69, 0x6e, 0x67, 0x3a, 0x20, 0x25, 0x6c, 0x75, 0x0a
        /*0010*/ 	.byte	0x00
.L_0:


//--------------------- .nv.shared.reserved.0     --------------------------
	.section	.nv.shared.reserved.0,"aw",@nobits
	.weak		__nv_reservedSMEM_offset_0_alias
	.size		__nv_reservedSMEM_offset_0_alias, 0, 64
	.other		__nv_reservedSMEM_offset_0_alias,@"STO_CUDA_RESERVED_SHARED STV_DEFAULT"
__nv_reservedSMEM_offset_0_alias:
	.zero		0
	.zero		64


//--------------------- .nv.constant0._Z6kernelm  --------------------------
	.section	.nv.constant0._Z6kernelm,"a",@progbits
	.sectionflags	@""
	.align	4
.nv.constant0._Z6kernelm:
	.zero		904


//--------------------- SYMBOLS --------------------------

	.type		.nv.reservedSmem.offset0,@object
	.size		.nv.reservedSmem.offset0,0x4
	.type		vprintf,@function
